//
// Generated by NVIDIA NVVM Compiler
//
// Compiler Build ID: CL-36424714
// Cuda compilation tools, release 13.0, V13.0.88
// Based on NVVM 20.0.0
//

.version 9.0
.target sm_100
.address_size 64

.func  (.param .b32 func_retval0) _Z3incf
(
	.param .b32 _Z3incf_param_0
)
;
.extern .func  (.param .b32 func_retval0) vprintf
(
	.param .b64 vprintf_param_0,
	.param .b64 vprintf_param_1
)
;
.global .align 8 .u64 ptr_inc_fun = _Z3incf;
.global .align 1 .b8 $str[8] = {102, 117, 110, 32, 37, 112, 10};
.global .align 1 .b8 $str$1[8] = {105, 110, 99, 32, 37, 112, 10};
.global .align 1 .b8 $str$2[13] = {107, 101, 114, 110, 101, 108, 32, 102, 32, 37, 112, 10};

.func  (.param .b32 func_retval0) _Z3incf(
	.param .b32 _Z3incf_param_0
)
{
	.reg .b32 	%f<3>;

	ld.param.f32 	%f1, [_Z3incf_param_0];
	add.f32 	%f2, %f1, 0f40000000;
	st.param.f32 	[func_retval0], %f2;
	ret;

}
	// .globl	_Z7inc_vetPfS_iPFffE
.visible .entry _Z7inc_vetPfS_iPFffE(
	.param .u64 .ptr .align 1 _Z7inc_vetPfS_iPFffE_param_0,
	.param .u64 .ptr .align 1 _Z7inc_vetPfS_iPFffE_param_1,
	.param .u32 _Z7inc_vetPfS_iPFffE_param_2,
	.param .u64 .ptr .align 1 _Z7inc_vetPfS_iPFffE_param_3
)
{
	.local .align 8 .b8 	__local_depot1[8];
	.reg .b64 	%SP;
	.reg .b64 	%SPL;
	.reg .pred 	%p<2>;
	.reg .b32 	%r<10>;
	.reg .b32 	%f<4>;
	.reg .b64 	%rd<17>;

	mov.u64 	%SPL, __local_depot1;
	cvta.local.u64 	%SP, %SPL;
	ld.param.u64 	%rd1, [_Z7inc_vetPfS_iPFffE_param_0];
	ld.param.u64 	%rd2, [_Z7inc_vetPfS_iPFffE_param_1];
	ld.param.u32 	%r2, [_Z7inc_vetPfS_iPFffE_param_2];
	ld.param.u64 	%rd3, [_Z7inc_vetPfS_iPFffE_param_3];
	add.u64 	%rd4, %SP, 0;
	add.u64 	%rd5, %SPL, 0;
	st.local.u64 	[%rd5], %rd3;
	mov.u64 	%rd6, $str;
	cvta.global.u64 	%rd7, %rd6;
	{ // callseq 0, 0
	.param .b64 param0;
	st.param.b64 	[param0], %rd7;
	.param .b64 param1;
	st.param.b64 	[param1], %rd4;
	.param .b32 retval0;
	call.uni (retval0), 
	vprintf, 
	(
	param0, 
	param1
	);
	ld.param.b32 	%r3, [retval0];
	} // callseq 0
	mov.u64 	%rd8, _Z3incf;
	st.local.u64 	[%rd5], %rd8;
	mov.u64 	%rd9, $str$1;
	cvta.global.u64 	%rd10, %rd9;
	{ // callseq 1, 0
	.param .b64 param0;
	st.param.b64 	[param0], %rd10;
	.param .b64 param1;
	st.param.b64 	[param1], %rd4;
	.param .b32 retval0;
	call.uni (retval0), 
	vprintf, 
	(
	param0, 
	param1
	);
	ld.param.b32 	%r5, [retval0];
	} // callseq 1
	mov.u32 	%r7, %tid.x;
	mov.u32 	%r8, %ctaid.x;
	mov.u32 	%r9, %ntid.x;
	mad.lo.s32 	%r1, %r8, %r9, %r7;
	setp.ge.s32 	%p1, %r1, %r2;
	@%p1 bra 	$L__BB1_2;
	cvta.to.global.u64 	%rd11, %rd2;
	cvta.to.global.u64 	%rd12, %rd1;
	ld.global.u64 	%rd13, [ptr_inc_fun];
	mul.wide.s32 	%rd14, %r1, 4;
	add.s64 	%rd15, %rd11, %rd14;
	ld.global.f32 	%f1, [%rd15];
	{ // callseq 2, 0
	.param .b32 param0;
	st.param.f32 	[param0], %f1;
	.param .b32 retval0;
	prototype_2 : .callprototype (.param .b32 _) _ (.param .b32 _);
	call (retval0), 
	%rd13, 
	(
	param0
	)
	, prototype_2;
	ld.param.f32 	%f2, [retval0];
	} // callseq 2
	add.s64 	%rd16, %rd12, %rd14;
	st.global.f32 	[%rd16], %f2;
$L__BB1_2:
	ret;

}
	// .globl	_Z8copy_ptrPFffE
.visible .entry _Z8copy_ptrPFffE(
	.param .u64 .ptr .align 1 _Z8copy_ptrPFffE_param_0
)
{
	.local .align 8 .b8 	__local_depot2[8];
	.reg .b64 	%SP;
	.reg .b64 	%SPL;
	.reg .b32 	%r<3>;
	.reg .b64 	%rd<6>;

	mov.u64 	%SPL, __local_depot2;
	cvta.local.u64 	%SP, %SPL;
	add.u64 	%rd1, %SP, 0;
	add.u64 	%rd2, %SPL, 0;
	ld.global.u64 	%rd3, [ptr_inc_fun];
	st.local.u64 	[%rd2], %rd3;
	mov.u64 	%rd4, $str$2;
	cvta.global.u64 	%rd5, %rd4;
	{ // callseq 3, 0
	.param .b64 param0;
	st.param.b64 	[param0], %rd5;
	.param .b64 param1;
	st.param.b64 	[param1], %rd1;
	.param .b32 retval0;
	call.uni (retval0), 
	vprintf, 
	(
	param0, 
	param1
	);
	ld.param.b32 	%r1, [retval0];
	} // callseq 3
	ret;

}


// ===== COMPILED SASS (sm_100) =====

	.target	sm_100

	.elftype	@"ET_EXEC"


//--------------------- .note.nv.tkinfo           --------------------------
	.section	.note.nv.tkinfo,"",@"SHT_NOTE"
	.sectionflags	@"SHF_NOTE_NV_TKINFO"
	.tkinfo
        /*0018*/ 	.word	0x00000002
        /*0030*/ 	.string	""
        /*0030*/ 	.string	"ptxas"
        /*0030*/ 	.string	"Cuda compilation tools, release 13.0, V13.0.88"
        /*0030*/ 	.string	"Build cuda_13.0.r13.0/compiler.36424714_0"
        /*0030*/ 	.string	"-arch sm_100 -m 64 "



//--------------------- .note.nv.cuinfo           --------------------------
	.section	.note.nv.cuinfo,"",@"SHT_NOTE"
	.sectionflags	@"SHF_NOTE_NV_CUINFO"
        /*0018*/ 	.short	0x0002
        /*001a*/ 	.short	0x0064
        /*001c*/ 	.short	0x0082
	.zero		2


//--------------------- .nv.info                  --------------------------
	.section	.nv.info,"",@"SHT_CUDA_INFO"
	.align	4


	//----- nvinfo : EIATTR_REGCOUNT
	.align		4
        /*0000*/ 	.byte	0x04, 0x2f
        /*0002*/ 	.short	(.L_5 - .L_4)
	.align		4
.L_4:
        /*0004*/ 	.word	index@(_Z7inc_vetPfS_iPFffE)
        /*0008*/ 	.word	0x00000018


	//----- nvinfo : EIATTR_FRAME_SIZE
	.align		4
.L_5:
        /*000c*/ 	.byte	0x04, 0x11
        /*000e*/ 	.short	(.L_7 - .L_6)
	.align		4
.L_6:
        /*0010*/ 	.word	index@($_Z7inc_vetPfS_iPFffE$_Z3incf)
        /*0014*/ 	.word	0x00000008


	//----- nvinfo : EIATTR_FRAME_SIZE
	.align		4
.L_7:
        /*0018*/ 	.byte	0x04, 0x11
        /*001a*/ 	.short	(.L_9 - .L_8)
	.align		4
.L_8:
        /*001c*/ 	.word	index@(_Z7inc_vetPfS_iPFffE)
        /*0020*/ 	.word	0x00000008


	//----- nvinfo : EIATTR_REGCOUNT
	.align		4
.L_9:
        /*0024*/ 	.byte	0x04, 0x2f
        /*0026*/ 	.short	(.L_11 - .L_10)
	.align		4
.L_10:
        /*0028*/ 	.word	index@(_Z8copy_ptrPFffE)
        /*002c*/ 	.word	0x00000018


	//----- nvinfo : EIATTR_FRAME_SIZE
	.align		4
.L_11:
        /*0030*/ 	.byte	0x04, 0x11
        /*0032*/ 	.short	(.L_13 - .L_12)
	.align		4
.L_12:
        /*0034*/ 	.word	index@($_Z8copy_ptrPFffE$_Z3incf)
        /*0038*/ 	.word	0x00000008


	//----- nvinfo : EIATTR_FRAME_SIZE
	.align		4
.L_13:
        /*003c*/ 	.byte	0x04, 0x11
        /*003e*/ 	.short	(.L_15 - .L_14)
	.align		4
.L_14:
        /*0040*/ 	.word	index@(_Z8copy_ptrPFffE)
        /*0044*/ 	.word	0x00000008


	//----- nvinfo : EIATTR_MIN_STACK_SIZE
	.align		4
.L_15:
        /*0048*/ 	.byte	0x04, 0x12
        /*004a*/ 	.short	(.L_17 - .L_16)
	.align		4
.L_16:
        /*004c*/ 	.word	index@(_Z8copy_ptrPFffE)
        /*0050*/ 	.word	0x00000008


	//----- nvinfo : EIATTR_MIN_STACK_SIZE
	.align		4
.L_17:
        /*0054*/ 	.byte	0x04, 0x12
        /*0056*/ 	.short	(.L_19 - .L_18)
	.align		4
.L_18:
        /*0058*/ 	.word	index@(_Z7inc_vetPfS_iPFffE)
        /*005c*/ 	.word	0x00000008
.L_19:


//--------------------- .nv.compat                --------------------------
	.section	.nv.compat,"",@"SHT_CUDA_COMPAT_INFO"
	.align	4
        /*0000*/ 	.byte	0x02, 0x09, 0x00, 0x00, 0x02, 0x02, 0x01, 0x00, 0x02, 0x05, 0x05, 0x00, 0x03, 0x07, 0x01, 0x01
        /*0010*/ 	.byte	0x02, 0x03, 0x00, 0x00, 0x02, 0x06, 0x01, 0x00, 0x04, 0x0b, 0x08, 0x00, 0x09, 0x00, 0x00, 0x00
        /*0020*/ 	.byte	0x00, 0x00, 0x00, 0x00


//--------------------- .nv.info._Z8copy_ptrPFffE --------------------------
	.section	.nv.info._Z8copy_ptrPFffE,"",@"SHT_CUDA_INFO"
	.sectionflags	@""
	.align	4


	//----- nvinfo : EIATTR_CUDA_API_VERSION
	.align		4
        /*0000*/ 	.byte	0x04, 0x37
        /*0002*/ 	.short	(.L_21 - .L_20)
.L_20:
        /*0004*/ 	.word	0x00000082


	//----- nvinfo : EIATTR_KPARAM_INFO
	.align		4
.L_21:
        /*0008*/ 	.byte	0x04, 0x17
        /*000a*/ 	.short	(.L_23 - .L_22)
.L_22:
        /*000c*/ 	.word	0x00000000
        /*0010*/ 	.short	0x0000
        /*0012*/ 	.short	0x0000
        /*0014*/ 	.byte	0x00, 0xf5, 0x21, 0x00


	//----- nvinfo : EIATTR_SPARSE_MMA_MASK
	.align		4
.L_23:
        /*0018*/ 	.byte	0x03, 0x50
        /*001a*/ 	.short	0x0000


	//----- nvinfo : EIATTR_MAXREG_COUNT
	.align		4
        /*001c*/ 	.byte	0x03, 0x1b
        /*001e*/ 	.short	0x00ff


	//----- nvinfo : EIATTR_EXTERNS
	.align		4
        /*0020*/ 	.byte	0x04, 0x0f
        /*0022*/ 	.short	(.L_25 - .L_24)


	//   ....[0]....
	.align		4
.L_24:
        /*0024*/ 	.word	index@(vprintf)


	//----- nvinfo : EIATTR_MERCURY_ISA_VERSION
	.align		4
.L_25:
        /*0028*/ 	.byte	0x03, 0x5f
        /*002a*/ 	.short	0x0101


	//----- nvinfo : EIATTR_VRC_CTA_INIT_COUNT
	.align		4
        /*002c*/ 	.byte	0x02, 0x4a
	.zero		1
	.zero		1


	//----- nvinfo : EIATTR_SYSCALL_OFFSETS
	.align		4
        /*0030*/ 	.byte	0x04, 0x46
        /*0032*/ 	.short	(.L_27 - .L_26)


	//   ....[0]....
.L_26:
        /*0034*/ 	.word	0x00000100


	//----- nvinfo : EIATTR_EXIT_INSTR_OFFSETS
	.align		4
.L_27:
        /*0038*/ 	.byte	0x04, 0x1c
        /*003a*/ 	.short	(.L_29 - .L_28)


	//   ....[0]....
.L_28:
        /*003c*/ 	.word	0x00000110


	//----- nvinfo : EIATTR_CBANK_PARAM_SIZE
	.align		4
.L_29:
        /*0040*/ 	.byte	0x03, 0x19
        /*0042*/ 	.short	0x0008


	//----- nvinfo : EIATTR_PARAM_CBANK
	.align		4
        /*0044*/ 	.byte	0x04, 0x0a
        /*0046*/ 	.short	(.L_31 - .L_30)
	.align		4
.L_30:
        /*0048*/ 	.word	index@(.nv.constant0._Z8copy_ptrPFffE)
        /*004c*/ 	.short	0x0380
        /*004e*/ 	.short	0x0008


	//----- nvinfo : EIATTR_SW_WAR
	.align		4
.L_31:
        /*0050*/ 	.byte	0x04, 0x36
        /*0052*/ 	.short	(.L_33 - .L_32)
.L_32:
        /*0054*/ 	.word	0x00000008
.L_33:


//--------------------- .nv.info._Z7inc_vetPfS_iPFffE --------------------------
	.section	.nv.info._Z7inc_vetPfS_iPFffE,"",@"SHT_CUDA_INFO"
	.sectionflags	@""
	.align	4


	//----- nvinfo : EIATTR_CUDA_API_VERSION
	.align		4
        /*0000*/ 	.byte	0x04, 0x37
        /*0002*/ 	.short	(.L_35 - .L_34)
.L_34:
        /*0004*/ 	.word	0x00000082


	//----- nvinfo : EIATTR_KPARAM_INFO
	.align		4
.L_35:
        /*0008*/ 	.byte	0x04, 0x17
        /*000a*/ 	.short	(.L_37 - .L_36)
.L_36:
        /*000c*/ 	.word	0x00000000
        /*0010*/ 	.short	0x0003
        /*0012*/ 	.short	0x0018
        /*0014*/ 	.byte	0x00, 0xf5, 0x21, 0x00


	//----- nvinfo : EIATTR_KPARAM_INFO
	.align		4
.L_37:
        /*0018*/ 	.byte	0x04, 0x17
        /*001a*/ 	.short	(.L_39 - .L_38)
.L_38:
        /*001c*/ 	.word	0x00000000
        /*0020*/ 	.short	0x0002
        /*0022*/ 	.short	0x0010
        /*0024*/ 	.byte	0x00, 0xf0, 0x11, 0x00


	//----- nvinfo : EIATTR_KPARAM_INFO
	.align		4
.L_39:
        /*0028*/ 	.byte	0x04, 0x17
        /*002a*/ 	.short	(.L_41 - .L_40)
.L_40:
        /*002c*/ 	.word	0x00000000
        /*0030*/ 	.short	0x0001
        /*0032*/ 	.short	0x0008
        /*0034*/ 	.byte	0x00, 0xf5, 0x21, 0x00


	//----- nvinfo : EIATTR_KPARAM_INFO
	.align		4
.L_41:
        /*0038*/ 	.byte	0x04, 0x17
        /*003a*/ 	.short	(.L_43 - .L_42)
.L_42:
        /*003c*/ 	.word	0x00000000
        /*0040*/ 	.short	0x0000
        /*0042*/ 	.short	0x0000
        /*0044*/ 	.byte	0x00, 0xf5, 0x21, 0x00


	//----- nvinfo : EIATTR_SPARSE_MMA_MASK
	.align		4
.L_43:
        /*0048*/ 	.byte	0x03, 0x50
        /*004a*/ 	.short	0x0000


	//----- nvinfo : EIATTR_MAXREG_COUNT
	.align		4
        /*004c*/ 	.byte	0x03, 0x1b
        /*004e*/ 	.short	0x00ff


	//----- nvinfo : EIATTR_EXTERNS
	.align		4
        /*0050*/ 	.byte	0x04, 0x0f
        /*0052*/ 	.short	(.L_45 - .L_44)


	//   ....[0]....
	.align		4
.L_44:
        /*0054*/ 	.word	index@(vprintf)


	//----- nvinfo : EIATTR_MERCURY_ISA_VERSION
	.align		4
.L_45:
        /*0058*/ 	.byte	0x03, 0x5f
        /*005a*/ 	.short	0x0101


	//----- nvinfo : EIATTR_VRC_CTA_INIT_COUNT
	.align		4
        /*005c*/ 	.byte	0x02, 0x4a
	.zero		1
	.zero		1


	//----- nvinfo : EIATTR_SYSCALL_OFFSETS
	.align		4
        /*0060*/ 	.byte	0x04, 0x46
        /*0062*/ 	.short	(.L_47 - .L_46)


	//   ....[0]....
.L_46:
        /*0064*/ 	.word	0x00000100


	//   ....[1]....
        /*0068*/ 	.word	0x000001b0


	//----- nvinfo : EIATTR_EXIT_INSTR_OFFSETS
	.align		4
.L_47:
        /*006c*/ 	.byte	0x04, 0x1c
        /*006e*/ 	.short	(.L_49 - .L_48)


	//   ....[0]....
.L_48:
        /*0070*/ 	.word	0x00000220


	//   ....[1]....
        /*0074*/ 	.word	0x00000340


	//----- nvinfo : EIATTR_CRS_STACK_SIZE
	.align		4
.L_49:
        /*0078*/ 	.byte	0x04, 0x1e
        /*007a*/ 	.short	(.L_51 - .L_50)
.L_50:
        /*007c*/ 	.word	0x00000000


	//----- nvinfo : EIATTR_CBANK_PARAM_SIZE
	.align		4
.L_51:
        /*0080*/ 	.byte	0x03, 0x19
        /*0082*/ 	.short	0x0020


	//----- nvinfo : EIATTR_PARAM_CBANK
	.align		4
        /*0084*/ 	.byte	0x04, 0x0a
        /*0086*/ 	.short	(.L_53 - .L_52)
	.align		4
.L_52:
        /*0088*/ 	.word	index@(.nv.constant0._Z7inc_vetPfS_iPFffE)
        /*008c*/ 	.short	0x0380
        /*008e*/ 	.short	0x0020


	//----- nvinfo : EIATTR_SW_WAR
	.align		4
.L_53:
        /*0090*/ 	.byte	0x04, 0x36
        /*0092*/ 	.short	(.L_55 - .L_54)
.L_54:
        /*0094*/ 	.word	0x00000008
.L_55:


//--------------------- .nv.callgraph             --------------------------
	.section	.nv.callgraph,"",@"SHT_CUDA_CALLGRAPH"
	.align	4
	.sectionentsize	8
	.align		4
        /*0000*/ 	.word	0x00000000
	.align		4
        /*0004*/ 	.word	0xffffffff
	.align		4
        /*0008*/ 	.word	index@(_Z8copy_ptrPFffE)
	.align		4
        /*000c*/ 	.word	index@(vprintf)
	.align		4
        /*0010*/ 	.word	index@(_Z7inc_vetPfS_iPFffE)
	.align		4
        /*0014*/ 	.word	index@(vprintf)
	.align		4
        /*0018*/ 	.word	0x00000000
	.align		4
        /*001c*/ 	.word	0xfffffffe
	.align		4
        /*0020*/ 	.word	0x00000000
	.align		4
        /*0024*/ 	.word	0xfffffffd
	.align		4
        /*0028*/ 	.word	0x00000000
	.align		4
        /*002c*/ 	.word	0xfffffffc


//--------------------- .nv.constant4             --------------------------
	.section	.nv.constant4,"a",@progbits
	.align	8
	.align		8
.nv.constant4:
        /*0000*/ 	.dword	vprintf
	.align		8
        /*0008*/ 	.dword	ptr_inc_fun
	.align		8
        /*0010*/ 	.dword	$str
	.align		8
        /*0018*/ 	.dword	$str$1
	.align		8
        /*0020*/ 	.dword	$str$2


//--------------------- .nv.constant2._Z8copy_ptrPFffE --------------------------
	.section	.nv.constant2._Z8copy_ptrPFffE,"a",@progbits
	.sectionflags	@""
	.align	4
.nv.constant2._Z8copy_ptrPFffE:
        /*0000*/ 	.byte	0x01, 0x00, 0x00, 0x00, 0x00, 0x00, 0x00, 0x00, 0x20, 0x01, 0x00, 0x00, 0x00, 0x00, 0x00, 0x00


//--------------------- .nv.constant2._Z7inc_vetPfS_iPFffE --------------------------
	.section	.nv.constant2._Z7inc_vetPfS_iPFffE,"a",@progbits
	.sectionflags	@""
	.align	4
.nv.constant2._Z7inc_vetPfS_iPFffE:
        /*0000*/ 	.byte	0x01, 0x00, 0x00, 0x00, 0x00, 0x00, 0x00, 0x00, 0x50, 0x03, 0x00, 0x00, 0x00, 0x00, 0x00, 0x00


//--------------------- .text._Z8copy_ptrPFffE    --------------------------
	.section	.text._Z8copy_ptrPFffE,"ax",@progbits
	.align	128
        .global         _Z8copy_ptrPFffE
        .type           _Z8copy_ptrPFffE,@function
        .size           _Z8copy_ptrPFffE,(.L_x_5 - _Z8copy_ptrPFffE)
        .other          _Z8copy_ptrPFffE,@"STO_CUDA_ENTRY STV_DEFAULT"
_Z8copy_ptrPFffE:
.text._Z8copy_ptrPFffE:
[----:B------:R-:W0:Y:S08]  /*0000*/  LDC R1, c[0x0][0x37c] ;  /* 0x0000df00ff017b82 */ /* 0x000e300000000800 */
[----:B------:R-:W1:Y:S01]  /*0010*/  LDC.64 R2, c[0x4][0x8] ;  /* 0x01000200ff027b82 */ /* 0x000e620000000a00 */
[----:B------:R-:W1:Y:S01]  /*0020*/  LDCU.64 UR4, c[0x0][0x358] ;  /* 0x00006b00ff0477ac */ /* 0x000e620008000a00 */
[----:B0-----:R-:W-:Y:S01]  /*0030*/  VIADD R1, R1, 0xfffffff8 ;  /* 0xfffffff801017836 */ /* 0x001fe20000000000 */
[----:B------:R-:W0:Y:S01]  /*0040*/  LDCU.64 UR6, c[0x4][0x20] ;  /* 0x01000400ff0677ac */ /* 0x000e220008000a00 */
[----:B-1----:R-:W2:Y:S01]  /*0050*/  LDG.E.64 R2, desc[UR4][R2.64] ;  /* 0x0000000402027981 */ /* 0x002ea2000c1e1b00 */
[----:B------:R-:W-:Y:S01]  /*0060*/  MOV R0, 0x0 ;  /* 0x0000000000007802 */ /* 0x000fe20000000f00 */
[----:B------:R-:W1:Y:S01]  /*0070*/  LDCU UR4, c[0x0][0x2f8] ;  /* 0x00005f00ff0477ac */ /* 0x000e620008000800 */
[----:B0-----:R-:W-:Y:S01]  /*0080*/  IMAD.U32 R4, RZ, RZ, UR6 ;  /* 0x00000006ff047e24 */ /* 0x001fe2000f8e00ff */
[----:B------:R-:W-:Y:S01]  /*0090*/  MOV R5, UR7 ;  /* 0x0000000700057c02 */ /* 0x000fe20008000f00 */
[----:B------:R0:W3:Y:S01]  /*00a0*/  LDC.64 R8, c[0x4][R0] ;  /* 0x0100000000087b82 */ /* 0x0000e20000000a00 */
[----:B------:R-:W4:Y:S01]  /*00b0*/  LDCU UR5, c[0x0][0x2fc] ;  /* 0x00005f80ff0577ac */ /* 0x000f220008000800 */
[----:B-1----:R-:W-:-:S05]  /*00c0*/  IADD3 R6, P0, PT, R1, UR4, RZ ;  /* 0x0000000401067c10 */ /* 0x002fca000ff1e0ff */
[----:B----4-:R-:W-:Y:S01]  /*00d0*/  IMAD.X R7, RZ, RZ, UR5, P0 ;  /* 0x00000005ff077e24 */ /* 0x010fe200080e06ff */
[----:B--23--:R0:W-:Y:S07]  /*00e0*/  STL.64 [R1], R2 ;  /* 0x0000000201007387 */ /* 0x00c1ee0000100a00 */
[----:B------:R-:W-:-:S07]  /*00f0*/  LEPC R20, `(.L_x_0) ;  /* 0x000000001014794e */ /* 0x000fce0000000000 */
[----:B0-----:R-:W-:Y:S05]  /*0100*/  CALL.ABS.NOINC R8 ;  /* 0x0000000008007343 */ /* 0x001fea0003c00000 */
.L_x_0:
[----:B------:R-:W-:Y:S05]  /*0110*/  EXIT ;  /* 0x000000000000794d */ /* 0x000fea0003800000 */
        .type           $_Z8copy_ptrPFffE$_Z3incf,@function
        .size           $_Z8copy_ptrPFffE$_Z3incf,(.L_x_5 - $_Z8copy_ptrPFffE$_Z3incf)
$_Z8copy_ptrPFffE$_Z3incf:
[----:B------:R-:W-:Y:S01]  /*0120*/  FADD R4, R4, 2 ;  /* 0x4000000004047421 */ /* 0x000fe20000000000 */
[----:B------:R-:W-:Y:S06]  /*0130*/  RET.REL.NODEC R20 `(_Z8copy_ptrPFffE) ;  /* 0xfffffffc14b07950 */ /* 0x000fec0003c3ffff */
.L_x_1:
[----:B------:R-:W-:-:S00]  /*0140*/  BRA `(.L_x_1) ;  /* 0xfffffffc00fc7947 */ /* 0x000fc0000383ffff */
[----:B------:R-:W-:-:S00]  /*0150*/  NOP ;  /* 0x0000000000007918 */ /* 0x000fc00000000000 */
        /* <DEDUP_REMOVED lines=10> */
.L_x_5:


//--------------------- .text._Z7inc_vetPfS_iPFffE --------------------------
	.section	.text._Z7inc_vetPfS_iPFffE,"ax",@progbits
	.align	128
        .global         _Z7inc_vetPfS_iPFffE
        .type           _Z7inc_vetPfS_iPFffE,@function
        .size           _Z7inc_vetPfS_iPFffE,(.L_x_6 - _Z7inc_vetPfS_iPFffE)
        .other          _Z7inc_vetPfS_iPFffE,@"STO_CUDA_ENTRY STV_DEFAULT"
_Z7inc_vetPfS_iPFffE:
.text._Z7inc_vetPfS_iPFffE:
[----:B------:R-:W0:Y:S08]  /*0000*/  LDC R1, c[0x0][0x37c] ;  /* 0x0000df00ff017b82 */ /* 0x000e300000000800 */
[----:B------:R-:W1:Y:S01]  /*0010*/  LDC.64 R10, c[0x0][0x398] ;  /* 0x0000e600ff0a7b82 */ /* 0x000e620000000a00 */
[----:B------:R-:W2:Y:S01]  /*0020*/  LDCU UR4, c[0x0][0x2f8] ;  /* 0x00005f00ff0477ac */ /* 0x000ea20008000800 */
[----:B0-----:R-:W-:Y:S01]  /*0030*/  VIADD R1, R1, 0xfffffff8 ;  /* 0xfffffff801017836 */ /* 0x001fe20000000000 */
[----:B------:R-:W-:Y:S01]  /*0040*/  MOV R2, 0x0 ;  /* 0x0000000000027802 */ /* 0x000fe20000000f00 */
[----:B------:R-:W0:Y:S04]  /*0050*/  LDCU UR5, c[0x0][0x2fc] ;  /* 0x00005f80ff0577ac */ /* 0x000e280008000800 */
[----:B------:R3:W4:Y:S01]  /*0060*/  LDC.64 R8, c[0x4][R2] ;  /* 0x0100000002087b82 */ /* 0x0007220000000a00 */
[----:B------:R-:W5:Y:S01]  /*0070*/  LDCU.64 UR6, c[0x4][0x10] ;  /* 0x01000200ff0677ac */ /* 0x000f620008000a00 */
[----:B--2---:R-:W-:Y:S01]  /*0080*/  IADD3 R16, P0, PT, R1, UR4, RZ ;  /* 0x0000000401107c10 */ /* 0x004fe2000ff1e0ff */
[----:B-1----:R3:W-:Y:S04]  /*0090*/  STL.64 [R1], R10 ;  /* 0x0000000a01007387 */ /* 0x0027e80000100a00 */
[----:B0-----:R-:W-:Y:S01]  /*00a0*/  IMAD.X R17, RZ, RZ, UR5, P0 ;  /* 0x00000005ff117e24 */ /* 0x001fe200080e06ff */
[----:B-----5:R-:W-:Y:S01]  /*00b0*/  MOV R4, UR6 ;  /* 0x0000000600047c02 */ /* 0x020fe20008000f00 */
[----:B------:R-:W-:-:S02]  /*00c0*/  IMAD.U32 R5, RZ, RZ, UR7 ;  /* 0x00000007ff057e24 */ /* 0x000fc4000f8e00ff */
[----:B------:R-:W-:Y:S01]  /*00d0*/  IMAD.MOV.U32 R6, RZ, RZ, R16 ;  /* 0x000000ffff067224 */ /* 0x000fe200078e0010 */
[----:B---3--:R-:W-:-:S07]  /*00e0*/  MOV R7, R17 ;  /* 0x0000001100077202 */ /* 0x008fce0000000f00 */
[----:B------:R-:W-:-:S07]  /*00f0*/  LEPC R20, `(.L_x_2) ;  /* 0x000000001014794e */ /* 0x000fce0000000000 */
[----:B----4-:R-:W-:Y:S05]  /*0100*/  CALL.ABS.NOINC R8 ;  /* 0x0000000008007343 */ /* 0x010fea0003c00000 */
.L_x_2:
[----:B------:R-:W-:Y:S01]  /*0110*/  IMAD.MOV.U32 R8, RZ, RZ, 0x8 ;  /* 0x00000008ff087424 */ /* 0x000fe200078e00ff */
[----:B------:R-:W0:Y:S01]  /*0120*/  LDC.64 R2, c[0x4][R2] ;  /* 0x0100000002027b82 */ /* 0x000e220000000a00 */
[----:B------:R-:W-:Y:S01]  /*0130*/  IMAD.MOV.U32 R9, RZ, RZ, 0x0 ;  /* 0x00000000ff097424 */ /* 0x000fe200078e00ff */
[----:B------:R-:W1:Y:S01]  /*0140*/  LDCU.64 UR4, c[0x4][0x18] ;  /* 0x01000300ff0477ac */ /* 0x000e620008000a00 */
[----:B------:R-:W-:Y:S01]  /*0150*/  MOV R6, R16 ;  /* 0x0000001000067202 */ /* 0x000fe20000000f00 */
[----:B------:R-:W-:Y:S02]  /*0160*/  IMAD.MOV.U32 R7, RZ, RZ, R17 ;  /* 0x000000ffff077224 */ /* 0x000fe400078e0011 */
[----:B------:R2:W-:Y:S01]  /*0170*/  STL.64 [R1], R8 ;  /* 0x0000000801007387 */ /* 0x0005e20000100a00 */
[----:B-1----:R-:W-:Y:S01]  /*0180*/  MOV R4, UR4 ;  /* 0x0000000400047c02 */ /* 0x002fe20008000f00 */
[----:B--2---:R-:W-:-:S07]  /*0190*/  IMAD.U32 R5, RZ, RZ, UR5 ;  /* 0x00000005ff057e24 */ /* 0x004fce000f8e00ff */
[----:B------:R-:W-:-:S07]  /*01a0*/  LEPC R20, `(.L_x_3) ;  /* 0x000000001014794e */ /* 0x000fce0000000000 */
[----:B0-----:R-:W-:Y:S05]  /*01b0*/  CALL.ABS.NOINC R2 ;  /* 0x0000000002007343 */ /* 0x001fea0003c00000 */
.L_x_3:
[----:B------:R-:W0:Y:S01]  /*01c0*/  S2R R2, SR_TID.X ;  /* 0x0000000000027919 */ /* 0x000e220000002100 */
[----:B------:R-:W0:Y:S01]  /*01d0*/  S2UR UR4, SR_CTAID.X ;  /* 0x00000000000479c3 */ /* 0x000e220000002500 */
[----:B------:R-:W1:Y:S07]  /*01e0*/  LDCU UR5, c[0x0][0x390] ;  /* 0x00007200ff0577ac */ /* 0x000e6e0008000800 */
[----:B------:R-:W0:Y:S02]  /*01f0*/  LDC R3, c[0x0][0x360] ;  /* 0x0000d800ff037b82 */ /* 0x000e240000000800 */
[----:B0-----:R-:W-:-:S05]  /*0200*/  IMAD R2, R3, UR4, R2 ;  /* 0x0000000403027c24 */ /* 0x001fca000f8e0202 */
[----:B-1----:R-:W-:-:S13]  /*0210*/  ISETP.GE.AND P0, PT, R2, UR5, PT ;  /* 0x0000000502007c0c */ /* 0x002fda000bf06270 */
[----:B------:R-:W-:Y:S05]  /*0220*/  @P0 EXIT ;  /* 0x000000000000094d */ /* 0x000fea0003800000 */
[----:B------:R-:W0:Y:S08]  /*0230*/  LDC.64 R16, c[0x0][0x358] ;  /* 0x0000d600ff107b82 */ /* 0x000e300000000a00 */
[----:B------:R-:W1:Y:S08]  /*0240*/  LDC.64 R6, c[0x4][0x8] ;  /* 0x01000200ff067b82 */ /* 0x000e700000000a00 */
[----:B------:R-:W2:Y:S01]  /*0250*/  LDC.64 R4, c[0x0][0x388] ;  /* 0x0000e200ff047b82 */ /* 0x000ea20000000a00 */
[----:B0-----:R-:W-:-:S02]  /*0260*/  R2UR UR4, R16 ;  /* 0x00000000100472ca */ /* 0x001fc400000e0000 */
[----:B------:R-:W-:-:S13]  /*0270*/  R2UR UR5, R17 ;  /* 0x00000000110572ca */ /* 0x000fda00000e0000 */
[----:B-1----:R-:W3:Y:S01]  /*0280*/  LDG.E R6, desc[UR4][R6.64] ;  /* 0x0000000406067981 */ /* 0x002ee2000c1e1900 */
[----:B--2---:R-:W-:-:S06]  /*0290*/  IMAD.WIDE R4, R2, 0x4, R4 ;  /* 0x0000000402047825 */ /* 0x004fcc00078e0204 */
[----:B------:R0:W5:Y:S01]  /*02a0*/  LDG.E R4, desc[UR4][R4.64] ;  /* 0x0000000404047981 */ /* 0x000162000c1e1900 */
[----:B------:R-:W-:Y:S01]  /*02b0*/  HFMA2 R21, -RZ, RZ, 0, 0 ;  /* 0x00000000ff157431 */ /* 0x000fe200000001ff */
[----:B------:R-:W-:Y:S01]  /*02c0*/  MOV R20, 0x2f0 ;  /* 0x000002f000147802 */ /* 0x000fe20000000f00 */
[----:B---3--:R0:W1:Y:S06]  /*02d0*/  LDC.64 R8, c[0x2][R6] ;  /* 0x0080000006087b82 */ /* 0x00806c0000000a00 */
[----:B01---5:R-:W-:Y:S05]  /*02e0*/  CALL.REL.NOINC R8 `(_Z7inc_vetPfS_iPFffE) ;  /* 0xfffffffc08447344 */ /* 0x023fea0003c3ffff */
[----:B------:R-:W0:Y:S01]  /*02f0*/  LDC.64 R6, c[0x0][0x380] ;  /* 0x0000e000ff067b82 */ /* 0x000e220000000a00 */
[----:B------:R-:W-:Y:S02]  /*0300*/  R2UR UR4, R16 ;  /* 0x00000000100472ca */ /* 0x000fe400000e0000 */
[----:B------:R-:W-:Y:S01]  /*0310*/  R2UR UR5, R17 ;  /* 0x00000000110572ca */ /* 0x000fe200000e0000 */
[----:B0-----:R-:W-:-:S12]  /*0320*/  IMAD.WIDE R2, R2, 0x4, R6 ;  /* 0x0000000402027825 */ /* 0x001fd800078e0206 */
[----:B------:R-:W-:Y:S01]  /*0330*/  STG.E desc[UR4][R2.64], R4 ;  /* 0x0000000402007986 */ /* 0x000fe2000c101904 */
[----:B------:R-:W-:Y:S05]  /*0340*/  EXIT ;  /* 0x000000000000794d */ /* 0x000fea0003800000 */
        .type           $_Z7inc_vetPfS_iPFffE$_Z3incf,@function
        .size           $_Z7inc_vetPfS_iPFffE$_Z3incf,(.L_x_6 - $_Z7inc_vetPfS_iPFffE$_Z3incf)
$_Z7inc_vetPfS_iPFffE$_Z3incf:
[----:B------:R-:W-:Y:S01]  /*0350*/  FADD R4, R4, 2 ;  /* 0x4000000004047421 */ /* 0x000fe20000000000 */
[----:B------:R-:W-:Y:S06]  /*0360*/  RET.REL.NODEC R20 `(_Z7inc_vetPfS_iPFffE) ;  /* 0xfffffffc14247950 */ /* 0x000fec0003c3ffff */
.L_x_4:
        /* <DEDUP_REMOVED lines=9> */
.L_x_6:


//--------------------- .nv.global.init           --------------------------
	.section	.nv.global.init,"aw",@progbits
	.align	8
.nv.global.init:
	.type		ptr_inc_fun,@object
	.size		ptr_inc_fun,($str$1 - ptr_inc_fun)
ptr_inc_fun:
        /*0000*/ 	.byte	0x08, 0x00, 0x00, 0x00, 0x00, 0x00, 0x00, 0x00
	.type		$str$1,@object
	.size		$str$1,($str - $str$1)
$str$1:
        /*0008*/ 	.byte	0x69, 0x6e, 0x63, 0x20, 0x25, 0x70, 0x0a, 0x00
	.type		$str,@object
	.size		$str,($str$2 - $str)
$str:
        /*0010*/ 	.byte	0x66, 0x75, 0x6e, 0x20, 0x25, 0x70, 0x0a, 0x00
	.type		$str$2,@object
	.size		$str$2,(.L_3 - $str$2)
$str$2:
        /*0018*/ 	.byte	0x6b, 0x65, 0x72, 0x6e, 0x65, 0x6c, 0x20, 0x66, 0x20, 0x25, 0x70, 0x0a, 0x00
.L_3:


//--------------------- .nv.shared.reserved.0     --------------------------
	.section	.nv.shared.reserved.0,"aw",@nobits
	.weak		__nv_reservedSMEM_offset_0_alias
	.size		__nv_reservedSMEM_offset_0_alias, 0, 64
	.other		__nv_reservedSMEM_offset_0_alias,@"STO_CUDA_RESERVED_SHARED STV_DEFAULT"
__nv_reservedSMEM_offset_0_alias:
	.zero		0
	.zero		64


//--------------------- .nv.constant0._Z8copy_ptrPFffE --------------------------
	.section	.nv.constant0._Z8copy_ptrPFffE,"a",@progbits
	.sectionflags	@""
	.align	4
.nv.constant0._Z8copy_ptrPFffE:
	.zero		904


//--------------------- .nv.constant0._Z7inc_vetPfS_iPFffE --------------------------
	.section	.nv.constant0._Z7inc_vetPfS_iPFffE,"a",@progbits
	.sectionflags	@""
	.align	4
.nv.constant0._Z7inc_vetPfS_iPFffE:
	.zero		928


//--------------------- SYMBOLS --------------------------

	.type		.nv.reservedSmem.offset0,@object
	.size		.nv.reservedSmem.offset0,0x4
	.type		vprintf,@function
